//
// Generated by NVIDIA NVVM Compiler
//
// Compiler Build ID: CL-36424714
// Cuda compilation tools, release 13.0, V13.0.88
// Based on NVVM 20.0.0
//

.version 9.0
.target sm_100
.address_size 64

	// .globl	_Z12signumCallerPi
.extern .func  (.param .b32 func_retval0) vprintf
(
	.param .b64 vprintf_param_0,
	.param .b64 vprintf_param_1
)
;
.global .align 1 .b8 $str[27] = {49, 32, 114, 101, 99, 101, 105, 118, 101, 100, 32, 105, 110, 32, 107, 101, 114, 110, 101, 108, 32, 61, 32, 37, 100, 10};
.global .align 1 .b8 $str$1[26] = {50, 32, 99, 104, 97, 110, 103, 101, 100, 32, 105, 110, 32, 107, 101, 114, 110, 101, 108, 32, 61, 32, 37, 100, 10};
.global .align 1 .b8 $str$2[28] = {51, 32, 115, 101, 110, 100, 105, 110, 103, 32, 102, 114, 111, 109, 32, 107, 101, 114, 110, 101, 108, 32, 61, 32, 37, 100, 10};

.visible .entry _Z12signumCallerPi(
	.param .u64 .ptr .align 1 _Z12signumCallerPi_param_0
)
{
	.local .align 8 .b8 	__local_depot0[8];
	.reg .b64 	%SP;
	.reg .b64 	%SPL;
	.reg .pred 	%p<2>;
	.reg .b32 	%r<13>;
	.reg .b64 	%rd<11>;

	mov.u64 	%SPL, __local_depot0;
	cvta.local.u64 	%SP, %SPL;
	ld.param.u64 	%rd1, [_Z12signumCallerPi_param_0];
	cvta.to.global.u64 	%rd2, %rd1;
	add.u64 	%rd3, %SP, 0;
	add.u64 	%rd4, %SPL, 0;
	ld.global.u32 	%r1, [%rd2];
	st.local.u32 	[%rd4], %r1;
	mov.u64 	%rd5, $str;
	cvta.global.u64 	%rd6, %rd5;
	{ // callseq 0, 0
	.param .b64 param0;
	st.param.b64 	[param0], %rd6;
	.param .b64 param1;
	st.param.b64 	[param1], %rd3;
	.param .b32 retval0;
	call.uni (retval0), 
	vprintf, 
	(
	param0, 
	param1
	);
	ld.param.b32 	%r2, [retval0];
	} // callseq 0
	ld.global.u32 	%r4, [%rd2];
	neg.s32 	%r5, %r4;
	st.global.u32 	[%rd2], %r5;
	st.local.u32 	[%rd4], %r5;
	mov.u64 	%rd7, $str$1;
	cvta.global.u64 	%rd8, %rd7;
	{ // callseq 1, 0
	.param .b64 param0;
	st.param.b64 	[param0], %rd8;
	.param .b64 param1;
	st.param.b64 	[param1], %rd3;
	.param .b32 retval0;
	call.uni (retval0), 
	vprintf, 
	(
	param0, 
	param1
	);
	ld.param.b32 	%r6, [retval0];
	} // callseq 1
	ld.global.u32 	%r8, [%rd2];
	shr.s32 	%r9, %r8, 31;
	setp.lt.s32 	%p1, %r8, 1;
	selp.b32 	%r10, %r9, 1, %p1;
	st.global.u32 	[%rd2], %r10;
	st.local.u32 	[%rd4], %r10;
	mov.u64 	%rd9, $str$2;
	cvta.global.u64 	%rd10, %rd9;
	{ // callseq 2, 0
	.param .b64 param0;
	st.param.b64 	[param0], %rd10;
	.param .b64 param1;
	st.param.b64 	[param1], %rd3;
	.param .b32 retval0;
	call.uni (retval0), 
	vprintf, 
	(
	param0, 
	param1
	);
	ld.param.b32 	%r11, [retval0];
	} // callseq 2
	ret;

}


// ===== COMPILED SASS (sm_100) =====

	.target	sm_100

	.elftype	@"ET_EXEC"


//--------------------- .note.nv.tkinfo           --------------------------
	.section	.note.nv.tkinfo,"",@"SHT_NOTE"
	.sectionflags	@"SHF_NOTE_NV_TKINFO"
	.tkinfo
        /*0018*/ 	.word	0x00000002
        /*0030*/ 	.string	""
        /*0030*/ 	.string	"ptxas"
        /*0030*/ 	.string	"Cuda compilation tools, release 13.0, V13.0.88"
        /*0030*/ 	.string	"Build cuda_13.0.r13.0/compiler.36424714_0"
        /*0030*/ 	.string	"-arch sm_100 -m 64 "



//--------------------- .note.nv.cuinfo           --------------------------
	.section	.note.nv.cuinfo,"",@"SHT_NOTE"
	.sectionflags	@"SHF_NOTE_NV_CUINFO"
        /*0018*/ 	.short	0x0002
        /*001a*/ 	.short	0x0064
        /*001c*/ 	.short	0x0082
	.zero		2


//--------------------- .nv.info                  --------------------------
	.section	.nv.info,"",@"SHT_CUDA_INFO"
	.align	4


	//----- nvinfo : EIATTR_REGCOUNT
	.align		4
        /*0000*/ 	.byte	0x04, 0x2f
        /*0002*/ 	.short	(.L_4 - .L_3)
	.align		4
.L_3:
        /*0004*/ 	.word	index@(_Z12signumCallerPi)
        /*0008*/ 	.word	0x00000018


	//----- nvinfo : EIATTR_FRAME_SIZE
	.align		4
.L_4:
        /*000c*/ 	.byte	0x04, 0x11
        /*000e*/ 	.short	(.L_6 - .L_5)
	.align		4
.L_5:
        /*0010*/ 	.word	index@(_Z12signumCallerPi)
        /*0014*/ 	.word	0x00000008


	//----- nvinfo : EIATTR_MIN_STACK_SIZE
	.align		4
.L_6:
        /*0018*/ 	.byte	0x04, 0x12
        /*001a*/ 	.short	(.L_8 - .L_7)
	.align		4
.L_7:
        /*001c*/ 	.word	index@(_Z12signumCallerPi)
        /*0020*/ 	.word	0x00000008
.L_8:


//--------------------- .nv.compat                --------------------------
	.section	.nv.compat,"",@"SHT_CUDA_COMPAT_INFO"
	.align	4
        /*0000*/ 	.byte	0x02, 0x09, 0x00, 0x00, 0x02, 0x02, 0x01, 0x00, 0x02, 0x05, 0x05, 0x00, 0x03, 0x07, 0x01, 0x01
        /*0010*/ 	.byte	0x02, 0x03, 0x00, 0x00, 0x02, 0x06, 0x01, 0x00, 0x04, 0x0b, 0x08, 0x00, 0x09, 0x00, 0x00, 0x00
        /*0020*/ 	.byte	0x00, 0x00, 0x00, 0x00


//--------------------- .nv.info._Z12signumCallerPi --------------------------
	.section	.nv.info._Z12signumCallerPi,"",@"SHT_CUDA_INFO"
	.sectionflags	@""
	.align	4


	//----- nvinfo : EIATTR_CUDA_API_VERSION
	.align		4
        /*0000*/ 	.byte	0x04, 0x37
        /*0002*/ 	.short	(.L_10 - .L_9)
.L_9:
        /*0004*/ 	.word	0x00000082


	//----- nvinfo : EIATTR_KPARAM_INFO
	.align		4
.L_10:
        /*0008*/ 	.byte	0x04, 0x17
        /*000a*/ 	.short	(.L_12 - .L_11)
.L_11:
        /*000c*/ 	.word	0x00000000
        /*0010*/ 	.short	0x0000
        /*0012*/ 	.short	0x0000
        /*0014*/ 	.byte	0x00, 0xf5, 0x21, 0x00


	//----- nvinfo : EIATTR_SPARSE_MMA_MASK
	.align		4
.L_12:
        /*0018*/ 	.byte	0x03, 0x50
        /*001a*/ 	.short	0x0000


	//----- nvinfo : EIATTR_MAXREG_COUNT
	.align		4
        /*001c*/ 	.byte	0x03, 0x1b
        /*001e*/ 	.short	0x00ff


	//----- nvinfo : EIATTR_EXTERNS
	.align		4
        /*0020*/ 	.byte	0x04, 0x0f
        /*0022*/ 	.short	(.L_14 - .L_13)


	//   ....[0]....
	.align		4
.L_13:
        /*0024*/ 	.word	index@(vprintf)


	//----- nvinfo : EIATTR_MERCURY_ISA_VERSION
	.align		4
.L_14:
        /*0028*/ 	.byte	0x03, 0x5f
        /*002a*/ 	.short	0x0101


	//----- nvinfo : EIATTR_VRC_CTA_INIT_COUNT
	.align		4
        /*002c*/ 	.byte	0x02, 0x4a
	.zero		1
	.zero		1


	//----- nvinfo : EIATTR_SYSCALL_OFFSETS
	.align		4
        /*0030*/ 	.byte	0x04, 0x46
        /*0032*/ 	.short	(.L_16 - .L_15)


	//   ....[0]....
.L_15:
        /*0034*/ 	.word	0x00000120


	//   ....[1]....
        /*0038*/ 	.word	0x000001f0


	//   ....[2]....
        /*003c*/ 	.word	0x000002e0


	//----- nvinfo : EIATTR_EXIT_INSTR_OFFSETS
	.align		4
.L_16:
        /*0040*/ 	.byte	0x04, 0x1c
        /*0042*/ 	.short	(.L_18 - .L_17)


	//   ....[0]....
.L_17:
        /*0044*/ 	.word	0x000002f0


	//----- nvinfo : EIATTR_CBANK_PARAM_SIZE
	.align		4
.L_18:
        /*0048*/ 	.byte	0x03, 0x19
        /*004a*/ 	.short	0x0008


	//----- nvinfo : EIATTR_PARAM_CBANK
	.align		4
        /*004c*/ 	.byte	0x04, 0x0a
        /*004e*/ 	.short	(.L_20 - .L_19)
	.align		4
.L_19:
        /*0050*/ 	.word	index@(.nv.constant0._Z12signumCallerPi)
        /*0054*/ 	.short	0x0380
        /*0056*/ 	.short	0x0008


	//----- nvinfo : EIATTR_SW_WAR
	.align		4
.L_20:
        /*0058*/ 	.byte	0x04, 0x36
        /*005a*/ 	.short	(.L_22 - .L_21)
.L_21:
        /*005c*/ 	.word	0x00000008
.L_22:


//--------------------- .nv.callgraph             --------------------------
	.section	.nv.callgraph,"",@"SHT_CUDA_CALLGRAPH"
	.align	4
	.sectionentsize	8
	.align		4
        /*0000*/ 	.word	0x00000000
	.align		4
        /*0004*/ 	.word	0xffffffff
	.align		4
        /*0008*/ 	.word	index@(_Z12signumCallerPi)
	.align		4
        /*000c*/ 	.word	index@(vprintf)
	.align		4
        /*0010*/ 	.word	0x00000000
	.align		4
        /*0014*/ 	.word	0xfffffffe
	.align		4
        /*0018*/ 	.word	0x00000000
	.align		4
        /*001c*/ 	.word	0xfffffffd
	.align		4
        /*0020*/ 	.word	0x00000000
	.align		4
        /*0024*/ 	.word	0xfffffffc


//--------------------- .nv.constant4             --------------------------
	.section	.nv.constant4,"a",@progbits
	.align	8
	.align		8
.nv.constant4:
        /*0000*/ 	.dword	vprintf
	.align		8
        /*0008*/ 	.dword	$str
	.align		8
        /*0010*/ 	.dword	$str$1
	.align		8
        /*0018*/ 	.dword	$str$2


//--------------------- .text._Z12signumCallerPi  --------------------------
	.section	.text._Z12signumCallerPi,"ax",@progbits
	.align	128
        .global         _Z12signumCallerPi
        .type           _Z12signumCallerPi,@function
        .size           _Z12signumCallerPi,(.L_x_4 - _Z12signumCallerPi)
        .other          _Z12signumCallerPi,@"STO_CUDA_ENTRY STV_DEFAULT"
_Z12signumCallerPi:
.text._Z12signumCallerPi:
[----:B------:R-:W0:Y:S08]  /*0000*/  LDC R1, c[0x0][0x37c] ;  /* 0x0000df00ff017b82 */ /* 0x000e300000000800 */
[----:B------:R-:W1:Y:S01]  /*0010*/  LDC.64 R6, c[0x0][0x380] ;  /* 0x0000e000ff067b82 */ /* 0x000e620000000a00 */
[----:B------:R-:W1:Y:S01]  /*0020*/  LDCU.64 UR36, c[0x0][0x358] ;  /* 0x00006b00ff2477ac */ /* 0x000e620008000a00 */
[----:B0-----:R-:W-:Y:S01]  /*0030*/  VIADD R1, R1, 0xfffffff8 ;  /* 0xfffffff801017836 */ /* 0x001fe20000000000 */
[----:B------:R-:W0:Y:S01]  /*0040*/  LDCU UR4, c[0x0][0x2f8] ;  /* 0x00005f00ff0477ac */ /* 0x000e220008000800 */
[----:B------:R-:W-:Y:S01]  /*0050*/  MOV R2, 0x0 ;  /* 0x0000000000027802 */ /* 0x000fe20000000f00 */
[----:B------:R-:W2:Y:S01]  /*0060*/  LDCU UR5, c[0x0][0x2fc] ;  /* 0x00005f80ff0577ac */ /* 0x000ea20008000800 */
[----:B------:R-:W3:Y:S01]  /*0070*/  LDCU.64 UR6, c[0x4][0x8] ;  /* 0x01000100ff0677ac */ /* 0x000ee20008000a00 */
[----:B-1----:R1:W4:Y:S01]  /*0080*/  LDG.E R0, desc[UR36][R6.64] ;  /* 0x0000002406007981 */ /* 0x002322000c1e1900 */
[----:B------:R0:W4:Y:S02]  /*0090*/  LDC.64 R8, c[0x4][R2] ;  /* 0x0100000002087b82 */ /* 0x0001240000000a00 */
[----:B0-----:R-:W-:-:S05]  /*00a0*/  IADD3 R17, P0, PT, R1, UR4, RZ ;  /* 0x0000000401117c10 */ /* 0x001fca000ff1e0ff */
[----:B--2---:R-:W-:Y:S01]  /*00b0*/  IMAD.X R16, RZ, RZ, UR5, P0 ;  /* 0x00000005ff107e24 */ /* 0x004fe200080e06ff */
[----:B---3--:R-:W-:Y:S01]  /*00c0*/  MOV R5, UR7 ;  /* 0x0000000700057c02 */ /* 0x008fe20008000f00 */
[----:B------:R-:W-:Y:S02]  /*00d0*/  IMAD.U32 R4, RZ, RZ, UR6 ;  /* 0x00000006ff047e24 */ /* 0x000fe4000f8e00ff */
[----:B-1----:R-:W-:Y:S02]  /*00e0*/  IMAD.MOV.U32 R6, RZ, RZ, R17 ;  /* 0x000000ffff067224 */ /* 0x002fe400078e0011 */
[----:B------:R-:W-:Y:S01]  /*00f0*/  IMAD.MOV.U32 R7, RZ, RZ, R16 ;  /* 0x000000ffff077224 */ /* 0x000fe200078e0010 */
[----:B----4-:R0:W-:Y:S06]  /*0100*/  STL [R1], R0 ;  /* 0x0000000001007387 */ /* 0x0101ec0000100800 */
[----:B------:R-:W-:-:S07]  /*0110*/  LEPC R20, `(.L_x_0) ;  /* 0x000000001014794e */ /* 0x000fce0000000000 */
[----:B0-----:R-:W-:Y:S05]  /*0120*/  CALL.ABS.NOINC R8 ;  /* 0x0000000008007343 */ /* 0x001fea0003c00000 */
.L_x_0:
[----:B------:R-:W0:Y:S01]  /*0130*/  LDC.64 R8, c[0x0][0x380] ;  /* 0x0000e000ff087b82 */ /* 0x000e220000000a00 */
[----:B------:R-:W1:Y:S01]  /*0140*/  LDCU.64 UR4, c[0x4][0x10] ;  /* 0x01000200ff0477ac */ /* 0x000e620008000a00 */
[----:B0-----:R-:W2:Y:S06]  /*0150*/  LDG.E R0, desc[UR36][R8.64] ;  /* 0x0000002408007981 */ /* 0x001eac000c1e1900 */
[----:B------:R0:W3:Y:S01]  /*0160*/  LDC.64 R10, c[0x4][R2] ;  /* 0x01000000020a7b82 */ /* 0x0000e20000000a00 */
[----:B-1----:R-:W-:Y:S01]  /*0170*/  IMAD.U32 R4, RZ, RZ, UR4 ;  /* 0x00000004ff047e24 */ /* 0x002fe2000f8e00ff */
[----:B------:R-:W-:Y:S01]  /*0180*/  MOV R6, R17 ;  /* 0x0000001100067202 */ /* 0x000fe20000000f00 */
[----:B------:R-:W-:-:S02]  /*0190*/  IMAD.U32 R5, RZ, RZ, UR5 ;  /* 0x00000005ff057e24 */ /* 0x000fc4000f8e00ff */
[----:B------:R-:W-:Y:S01]  /*01a0*/  IMAD.MOV.U32 R7, RZ, RZ, R16 ;  /* 0x000000ffff077224 */ /* 0x000fe200078e0010 */
[----:B--2---:R-:W-:-:S05]  /*01b0*/  IADD3 R0, PT, PT, -R0, RZ, RZ ;  /* 0x000000ff00007210 */ /* 0x004fca0007ffe1ff */
[----:B------:R0:W-:Y:S04]  /*01c0*/  STG.E desc[UR36][R8.64], R0 ;  /* 0x0000000008007986 */ /* 0x0001e8000c101924 */
[----:B---3--:R0:W-:Y:S02]  /*01d0*/  STL [R1], R0 ;  /* 0x0000000001007387 */ /* 0x0081e40000100800 */
[----:B------:R-:W-:-:S07]  /*01e0*/  LEPC R20, `(.L_x_1) ;  /* 0x000000001014794e */ /* 0x000fce0000000000 */
[----:B0-----:R-:W-:Y:S05]  /*01f0*/  CALL.ABS.NOINC R10 ;  /* 0x000000000a007343 */ /* 0x001fea0003c00000 */
.L_x_1:
[----:B------:R-:W0:Y:S01]  /*0200*/  LDC.64 R8, c[0x0][0x380] ;  /* 0x0000e000ff087b82 */ /* 0x000e220000000a00 */
[----:B------:R-:W1:Y:S01]  /*0210*/  LDCU.64 UR4, c[0x4][0x18] ;  /* 0x01000300ff0477ac */ /* 0x000e620008000a00 */
[----:B0-----:R-:W2:Y:S06]  /*0220*/  LDG.E R0, desc[UR36][R8.64] ;  /* 0x0000002408007981 */ /* 0x001eac000c1e1900 */
[----:B------:R-:W0:Y:S01]  /*0230*/  LDC.64 R2, c[0x4][R2] ;  /* 0x0100000002027b82 */ /* 0x000e220000000a00 */
[----:B-1----:R-:W-:Y:S01]  /*0240*/  IMAD.U32 R4, RZ, RZ, UR4 ;  /* 0x00000004ff047e24 */ /* 0x002fe2000f8e00ff */
[----:B------:R-:W-:Y:S01]  /*0250*/  MOV R5, UR5 ;  /* 0x0000000500057c02 */ /* 0x000fe20008000f00 */
[----:B------:R-:W-:Y:S01]  /*0260*/  IMAD.MOV.U32 R6, RZ, RZ, R17 ;  /* 0x000000ffff067224 */ /* 0x000fe200078e0011 */
[----:B------:R-:W-:-:S02]  /*0270*/  MOV R7, R16 ;  /* 0x0000001000077202 */ /* 0x000fc40000000f00 */
[----:B--2---:R-:W-:Y:S02]  /*0280*/  ISETP.GE.AND P0, PT, R0, 0x1, PT ;  /* 0x000000010000780c */ /* 0x004fe40003f06270 */
[----:B------:R-:W-:-:S04]  /*0290*/  SHF.R.S32.HI R0, RZ, 0x1f, R0 ;  /* 0x0000001fff007819 */ /* 0x000fc80000011400 */
[----:B------:R-:W-:-:S05]  /*02a0*/  SEL R0, R0, 0x1, !P0 ;  /* 0x0000000100007807 */ /* 0x000fca0004000000 */
[----:B------:R1:W-:Y:S04]  /*02b0*/  STG.E desc[UR36][R8.64], R0 ;  /* 0x0000000008007986 */ /* 0x0003e8000c101924 */
[----:B0-----:R1:W-:Y:S02]  /*02c0*/  STL [R1], R0 ;  /* 0x0000000001007387 */ /* 0x0013e40000100800 */
[----:B------:R-:W-:-:S07]  /*02d0*/  LEPC R20, `(.L_x_2) ;  /* 0x000000001014794e */ /* 0x000fce0000000000 */
[----:B-1----:R-:W-:Y:S05]  /*02e0*/  CALL.ABS.NOINC R2 ;  /* 0x0000000002007343 */ /* 0x002fea0003c00000 */
.L_x_2:
[----:B------:R-:W-:Y:S05]  /*02f0*/  EXIT ;  /* 0x000000000000794d */ /* 0x000fea0003800000 */
.L_x_3:
[----:B------:R-:W-:-:S00]  /*0300*/  BRA `(.L_x_3) ;  /* 0xfffffffc00fc7947 */ /* 0x000fc0000383ffff */
[----:B------:R-:W-:-:S00]  /*0310*/  NOP ;  /* 0x0000000000007918 */ /* 0x000fc00000000000 */
        /* <DEDUP_REMOVED lines=14> */
.L_x_4:


//--------------------- .nv.global.init           --------------------------
	.section	.nv.global.init,"aw",@progbits
.nv.global.init:
	.type		$str$1,@object
	.size		$str$1,($str - $str$1)
$str$1:
        /*0000*/ 	.byte	0x32, 0x20, 0x63, 0x68, 0x61, 0x6e, 0x67, 0x65, 0x64, 0x20, 0x69, 0x6e, 0x20, 0x6b, 0x65, 0x72
        /*0010*/ 	.byte	0x6e, 0x65, 0x6c, 0x20, 0x3d, 0x20, 0x25, 0x64, 0x0a, 0x00
	.type		$str,@object
	.size		$str,($str$2 - $str)
$str:
        /*001a*/ 	.byte	0x31, 0x20, 0x72, 0x65, 0x63, 0x65, 0x69, 0x76, 0x65, 0x64, 0x20, 0x69, 0x6e, 0x20, 0x6b, 0x65
        /*002a*/ 	.byte	0x72, 0x6e, 0x65, 0x6c, 0x20, 0x3d, 0x20, 0x25, 0x64, 0x0a, 0x00
	.type		$str$2,@object
	.size		$str$2,(.L_2 - $str$2)
$str$2:
        /*0035*/ 	.byte	0x33, 0x20, 0x73, 0x65, 0x6e, 0x64, 0x69, 0x6e, 0x67, 0x20, 0x66, 0x72, 0x6f, 0x6d, 0x20, 0x6b
        /*0045*/ 	.byte	0x65, 0x72, 0x6e, 0x65, 0x6c, 0x20, 0x3d, 0x20, 0x25, 0x64, 0x0a, 0x00
.L_2:


//--------------------- .nv.shared.reserved.0     --------------------------
	.section	.nv.shared.reserved.0,"aw",@nobits
	.weak		__nv_reservedSMEM_offset_0_alias
	.size		__nv_reservedSMEM_offset_0_alias, 0, 64
	.other		__nv_reservedSMEM_offset_0_alias,@"STO_CUDA_RESERVED_SHARED STV_DEFAULT"
__nv_reservedSMEM_offset_0_alias:
	.zero		0
	.zero		64


//--------------------- .nv.constant0._Z12signumCallerPi --------------------------
	.section	.nv.constant0._Z12signumCallerPi,"a",@progbits
	.sectionflags	@""
	.align	4
.nv.constant0._Z12signumCallerPi:
	.zero		904


//--------------------- SYMBOLS --------------------------

	.type		.nv.reservedSmem.offset0,@object
	.size		.nv.reservedSmem.offset0,0x4
	.type		vprintf,@function
